//
// Generated by NVIDIA NVVM Compiler
//
// Compiler Build ID: CL-36424714
// Cuda compilation tools, release 13.0, V13.0.88
// Based on NVVM 20.0.0
//

.version 9.0
.target sm_100
.address_size 64

	// .globl	_Z22sqrIntegralKernelPass1iiiiiPf

.visible .entry _Z22sqrIntegralKernelPass1iiiiiPf(
	.param .u32 _Z22sqrIntegralKernelPass1iiiiiPf_param_0,
	.param .u32 _Z22sqrIntegralKernelPass1iiiiiPf_param_1,
	.param .u32 _Z22sqrIntegralKernelPass1iiiiiPf_param_2,
	.param .u32 _Z22sqrIntegralKernelPass1iiiiiPf_param_3,
	.param .u32 _Z22sqrIntegralKernelPass1iiiiiPf_param_4,
	.param .u64 .ptr .align 1 _Z22sqrIntegralKernelPass1iiiiiPf_param_5
)
{
	.reg .pred 	%p<11>;
	.reg .b32 	%r<46>;
	.reg .b32 	%f<71>;
	.reg .b64 	%rd<12>;

	ld.param.u32 	%r29, [_Z22sqrIntegralKernelPass1iiiiiPf_param_0];
	ld.param.u32 	%r25, [_Z22sqrIntegralKernelPass1iiiiiPf_param_1];
	ld.param.u32 	%r26, [_Z22sqrIntegralKernelPass1iiiiiPf_param_2];
	ld.param.u32 	%r27, [_Z22sqrIntegralKernelPass1iiiiiPf_param_3];
	ld.param.u32 	%r28, [_Z22sqrIntegralKernelPass1iiiiiPf_param_4];
	ld.param.u64 	%rd3, [_Z22sqrIntegralKernelPass1iiiiiPf_param_5];
	cvta.to.global.u64 	%rd1, %rd3;
	mov.u32 	%r30, %ctaid.x;
	mov.u32 	%r31, %ntid.x;
	mov.u32 	%r32, %tid.x;
	mad.lo.s32 	%r1, %r30, %r31, %r32;
	mul.lo.s32 	%r33, %r26, %r29;
	setp.ge.s32 	%p1, %r1, %r33;
	@%p1 bra 	$L__BB0_14;
	div.s32 	%r2, %r1, %r26;
	mul.lo.s32 	%r34, %r2, %r26;
	sub.s32 	%r3, %r1, %r34;
	setp.lt.s32 	%p2, %r25, 1;
	@%p2 bra 	$L__BB0_14;
	mad.lo.s32 	%r36, %r2, %r28, %r3;
	mul.lo.s32 	%r4, %r36, %r27;
	and.b32  	%r5, %r25, 15;
	setp.lt.u32 	%p3, %r25, 16;
	mov.f32 	%f67, 0f00000000;
	mov.b32 	%r42, 0;
	@%p3 bra 	$L__BB0_5;
	and.b32  	%r42, %r25, 2147483632;
	neg.s32 	%r40, %r42;
	add.s64 	%rd2, %rd1, 32;
	mov.f32 	%f67, 0f00000000;
	mov.u32 	%r39, %r4;
$L__BB0_4:
	.pragma "nounroll";
	mul.wide.s32 	%rd4, %r39, 4;
	add.s64 	%rd5, %rd2, %rd4;
	ld.global.f32 	%f12, [%rd5+-32];
	fma.rn.f32 	%f13, %f12, %f12, %f67;
	st.global.f32 	[%rd5+-32], %f13;
	ld.global.f32 	%f14, [%rd5+-28];
	fma.rn.f32 	%f15, %f14, %f14, %f13;
	st.global.f32 	[%rd5+-28], %f15;
	ld.global.f32 	%f16, [%rd5+-24];
	fma.rn.f32 	%f17, %f16, %f16, %f15;
	st.global.f32 	[%rd5+-24], %f17;
	ld.global.f32 	%f18, [%rd5+-20];
	fma.rn.f32 	%f19, %f18, %f18, %f17;
	st.global.f32 	[%rd5+-20], %f19;
	ld.global.f32 	%f20, [%rd5+-16];
	fma.rn.f32 	%f21, %f20, %f20, %f19;
	st.global.f32 	[%rd5+-16], %f21;
	ld.global.f32 	%f22, [%rd5+-12];
	fma.rn.f32 	%f23, %f22, %f22, %f21;
	st.global.f32 	[%rd5+-12], %f23;
	ld.global.f32 	%f24, [%rd5+-8];
	fma.rn.f32 	%f25, %f24, %f24, %f23;
	st.global.f32 	[%rd5+-8], %f25;
	ld.global.f32 	%f26, [%rd5+-4];
	fma.rn.f32 	%f27, %f26, %f26, %f25;
	st.global.f32 	[%rd5+-4], %f27;
	ld.global.f32 	%f28, [%rd5];
	fma.rn.f32 	%f29, %f28, %f28, %f27;
	st.global.f32 	[%rd5], %f29;
	ld.global.f32 	%f30, [%rd5+4];
	fma.rn.f32 	%f31, %f30, %f30, %f29;
	st.global.f32 	[%rd5+4], %f31;
	ld.global.f32 	%f32, [%rd5+8];
	fma.rn.f32 	%f33, %f32, %f32, %f31;
	st.global.f32 	[%rd5+8], %f33;
	ld.global.f32 	%f34, [%rd5+12];
	fma.rn.f32 	%f35, %f34, %f34, %f33;
	st.global.f32 	[%rd5+12], %f35;
	ld.global.f32 	%f36, [%rd5+16];
	fma.rn.f32 	%f37, %f36, %f36, %f35;
	st.global.f32 	[%rd5+16], %f37;
	ld.global.f32 	%f38, [%rd5+20];
	fma.rn.f32 	%f39, %f38, %f38, %f37;
	st.global.f32 	[%rd5+20], %f39;
	ld.global.f32 	%f40, [%rd5+24];
	fma.rn.f32 	%f41, %f40, %f40, %f39;
	st.global.f32 	[%rd5+24], %f41;
	ld.global.f32 	%f42, [%rd5+28];
	fma.rn.f32 	%f67, %f42, %f42, %f41;
	st.global.f32 	[%rd5+28], %f67;
	add.s32 	%r40, %r40, 16;
	add.s32 	%r39, %r39, 16;
	setp.ne.s32 	%p4, %r40, 0;
	@%p4 bra 	$L__BB0_4;
$L__BB0_5:
	setp.eq.s32 	%p5, %r5, 0;
	@%p5 bra 	$L__BB0_14;
	and.b32  	%r13, %r25, 7;
	setp.lt.u32 	%p6, %r5, 8;
	@%p6 bra 	$L__BB0_8;
	add.s32 	%r37, %r42, %r4;
	mul.wide.s32 	%rd6, %r37, 4;
	add.s64 	%rd7, %rd1, %rd6;
	ld.global.f32 	%f43, [%rd7];
	fma.rn.f32 	%f44, %f43, %f43, %f67;
	st.global.f32 	[%rd7], %f44;
	ld.global.f32 	%f45, [%rd7+4];
	fma.rn.f32 	%f46, %f45, %f45, %f44;
	st.global.f32 	[%rd7+4], %f46;
	ld.global.f32 	%f47, [%rd7+8];
	fma.rn.f32 	%f48, %f47, %f47, %f46;
	st.global.f32 	[%rd7+8], %f48;
	ld.global.f32 	%f49, [%rd7+12];
	fma.rn.f32 	%f50, %f49, %f49, %f48;
	st.global.f32 	[%rd7+12], %f50;
	ld.global.f32 	%f51, [%rd7+16];
	fma.rn.f32 	%f52, %f51, %f51, %f50;
	st.global.f32 	[%rd7+16], %f52;
	ld.global.f32 	%f53, [%rd7+20];
	fma.rn.f32 	%f54, %f53, %f53, %f52;
	st.global.f32 	[%rd7+20], %f54;
	ld.global.f32 	%f55, [%rd7+24];
	fma.rn.f32 	%f56, %f55, %f55, %f54;
	st.global.f32 	[%rd7+24], %f56;
	ld.global.f32 	%f57, [%rd7+28];
	fma.rn.f32 	%f67, %f57, %f57, %f56;
	st.global.f32 	[%rd7+28], %f67;
	add.s32 	%r42, %r42, 8;
$L__BB0_8:
	setp.eq.s32 	%p7, %r13, 0;
	@%p7 bra 	$L__BB0_14;
	and.b32  	%r16, %r25, 3;
	setp.lt.u32 	%p8, %r13, 4;
	@%p8 bra 	$L__BB0_11;
	add.s32 	%r38, %r42, %r4;
	mul.wide.s32 	%rd8, %r38, 4;
	add.s64 	%rd9, %rd1, %rd8;
	ld.global.f32 	%f58, [%rd9];
	fma.rn.f32 	%f59, %f58, %f58, %f67;
	st.global.f32 	[%rd9], %f59;
	ld.global.f32 	%f60, [%rd9+4];
	fma.rn.f32 	%f61, %f60, %f60, %f59;
	st.global.f32 	[%rd9+4], %f61;
	ld.global.f32 	%f62, [%rd9+8];
	fma.rn.f32 	%f63, %f62, %f62, %f61;
	st.global.f32 	[%rd9+8], %f63;
	ld.global.f32 	%f64, [%rd9+12];
	fma.rn.f32 	%f67, %f64, %f64, %f63;
	st.global.f32 	[%rd9+12], %f67;
	add.s32 	%r42, %r42, 4;
$L__BB0_11:
	setp.eq.s32 	%p9, %r16, 0;
	@%p9 bra 	$L__BB0_14;
	add.s32 	%r45, %r42, %r4;
	neg.s32 	%r44, %r16;
$L__BB0_13:
	.pragma "nounroll";
	mul.wide.s32 	%rd10, %r45, 4;
	add.s64 	%rd11, %rd1, %rd10;
	ld.global.f32 	%f65, [%rd11];
	fma.rn.f32 	%f67, %f65, %f65, %f67;
	st.global.f32 	[%rd11], %f67;
	add.s32 	%r45, %r45, 1;
	add.s32 	%r44, %r44, 1;
	setp.ne.s32 	%p10, %r44, 0;
	@%p10 bra 	$L__BB0_13;
$L__BB0_14:
	ret;

}
	// .globl	_Z22sqrIntegralKernelPass2iiiiiPf
.visible .entry _Z22sqrIntegralKernelPass2iiiiiPf(
	.param .u32 _Z22sqrIntegralKernelPass2iiiiiPf_param_0,
	.param .u32 _Z22sqrIntegralKernelPass2iiiiiPf_param_1,
	.param .u32 _Z22sqrIntegralKernelPass2iiiiiPf_param_2,
	.param .u32 _Z22sqrIntegralKernelPass2iiiiiPf_param_3,
	.param .u32 _Z22sqrIntegralKernelPass2iiiiiPf_param_4,
	.param .u64 .ptr .align 1 _Z22sqrIntegralKernelPass2iiiiiPf_param_5
)
{
	.reg .pred 	%p<12>;
	.reg .b32 	%r<50>;
	.reg .b32 	%f<71>;
	.reg .b64 	%rd<39>;

	ld.param.u32 	%r29, [_Z22sqrIntegralKernelPass2iiiiiPf_param_0];
	ld.param.u32 	%r30, [_Z22sqrIntegralKernelPass2iiiiiPf_param_1];
	ld.param.u32 	%r26, [_Z22sqrIntegralKernelPass2iiiiiPf_param_2];
	ld.param.u32 	%r27, [_Z22sqrIntegralKernelPass2iiiiiPf_param_3];
	ld.param.u32 	%r28, [_Z22sqrIntegralKernelPass2iiiiiPf_param_4];
	ld.param.u64 	%rd2, [_Z22sqrIntegralKernelPass2iiiiiPf_param_5];
	cvta.to.global.u64 	%rd1, %rd2;
	mov.u32 	%r31, %ctaid.x;
	mov.u32 	%r32, %ntid.x;
	mov.u32 	%r33, %tid.x;
	mad.lo.s32 	%r34, %r31, %r32, %r33;
	div.s32 	%r1, %r34, %r30;
	mul.lo.s32 	%r35, %r1, %r30;
	sub.s32 	%r2, %r34, %r35;
	mul.lo.s32 	%r36, %r30, %r29;
	setp.ge.s32 	%p1, %r34, %r36;
	setp.lt.s32 	%p2, %r26, 1;
	or.pred  	%p3, %p1, %p2;
	@%p3 bra 	$L__BB1_13;
	mul.lo.s32 	%r3, %r1, %r28;
	and.b32  	%r4, %r26, 15;
	setp.lt.u32 	%p4, %r26, 16;
	mov.f32 	%f67, 0f00000000;
	mov.b32 	%r46, 0;
	@%p4 bra 	$L__BB1_4;
	and.b32  	%r46, %r26, 2147483632;
	neg.s32 	%r44, %r46;
	mad.lo.s32 	%r43, %r3, %r27, %r2;
	shl.b32 	%r8, %r27, 4;
	mov.f32 	%f67, 0f00000000;
	mul.wide.s32 	%rd5, %r27, 4;
$L__BB1_3:
	.pragma "nounroll";
	mul.wide.s32 	%rd3, %r43, 4;
	add.s64 	%rd4, %rd1, %rd3;
	ld.global.f32 	%f12, [%rd4];
	add.f32 	%f13, %f67, %f12;
	st.global.f32 	[%rd4], %f13;
	add.s64 	%rd6, %rd4, %rd5;
	ld.global.f32 	%f14, [%rd6];
	add.f32 	%f15, %f13, %f14;
	st.global.f32 	[%rd6], %f15;
	add.s64 	%rd7, %rd6, %rd5;
	ld.global.f32 	%f16, [%rd7];
	add.f32 	%f17, %f15, %f16;
	st.global.f32 	[%rd7], %f17;
	add.s64 	%rd8, %rd7, %rd5;
	ld.global.f32 	%f18, [%rd8];
	add.f32 	%f19, %f17, %f18;
	st.global.f32 	[%rd8], %f19;
	add.s64 	%rd9, %rd8, %rd5;
	ld.global.f32 	%f20, [%rd9];
	add.f32 	%f21, %f19, %f20;
	st.global.f32 	[%rd9], %f21;
	add.s64 	%rd10, %rd9, %rd5;
	ld.global.f32 	%f22, [%rd10];
	add.f32 	%f23, %f21, %f22;
	st.global.f32 	[%rd10], %f23;
	add.s64 	%rd11, %rd10, %rd5;
	ld.global.f32 	%f24, [%rd11];
	add.f32 	%f25, %f23, %f24;
	st.global.f32 	[%rd11], %f25;
	add.s64 	%rd12, %rd11, %rd5;
	ld.global.f32 	%f26, [%rd12];
	add.f32 	%f27, %f25, %f26;
	st.global.f32 	[%rd12], %f27;
	add.s64 	%rd13, %rd12, %rd5;
	ld.global.f32 	%f28, [%rd13];
	add.f32 	%f29, %f27, %f28;
	st.global.f32 	[%rd13], %f29;
	add.s64 	%rd14, %rd13, %rd5;
	ld.global.f32 	%f30, [%rd14];
	add.f32 	%f31, %f29, %f30;
	st.global.f32 	[%rd14], %f31;
	add.s64 	%rd15, %rd14, %rd5;
	ld.global.f32 	%f32, [%rd15];
	add.f32 	%f33, %f31, %f32;
	st.global.f32 	[%rd15], %f33;
	add.s64 	%rd16, %rd15, %rd5;
	ld.global.f32 	%f34, [%rd16];
	add.f32 	%f35, %f33, %f34;
	st.global.f32 	[%rd16], %f35;
	add.s64 	%rd17, %rd16, %rd5;
	ld.global.f32 	%f36, [%rd17];
	add.f32 	%f37, %f35, %f36;
	st.global.f32 	[%rd17], %f37;
	add.s64 	%rd18, %rd17, %rd5;
	ld.global.f32 	%f38, [%rd18];
	add.f32 	%f39, %f37, %f38;
	st.global.f32 	[%rd18], %f39;
	add.s64 	%rd19, %rd18, %rd5;
	ld.global.f32 	%f40, [%rd19];
	add.f32 	%f41, %f39, %f40;
	st.global.f32 	[%rd19], %f41;
	add.s64 	%rd20, %rd19, %rd5;
	ld.global.f32 	%f42, [%rd20];
	add.f32 	%f67, %f41, %f42;
	st.global.f32 	[%rd20], %f67;
	add.s32 	%r44, %r44, 16;
	add.s32 	%r43, %r43, %r8;
	setp.ne.s32 	%p5, %r44, 0;
	@%p5 bra 	$L__BB1_3;
$L__BB1_4:
	setp.eq.s32 	%p6, %r4, 0;
	@%p6 bra 	$L__BB1_13;
	and.b32  	%r14, %r26, 7;
	setp.lt.u32 	%p7, %r4, 8;
	@%p7 bra 	$L__BB1_7;
	add.s32 	%r38, %r46, %r3;
	mad.lo.s32 	%r39, %r38, %r27, %r2;
	mul.wide.s32 	%rd21, %r39, 4;
	add.s64 	%rd22, %rd1, %rd21;
	ld.global.f32 	%f43, [%rd22];
	add.f32 	%f44, %f67, %f43;
	st.global.f32 	[%rd22], %f44;
	mul.wide.s32 	%rd23, %r27, 4;
	add.s64 	%rd24, %rd22, %rd23;
	ld.global.f32 	%f45, [%rd24];
	add.f32 	%f46, %f44, %f45;
	st.global.f32 	[%rd24], %f46;
	add.s64 	%rd25, %rd24, %rd23;
	ld.global.f32 	%f47, [%rd25];
	add.f32 	%f48, %f46, %f47;
	st.global.f32 	[%rd25], %f48;
	add.s64 	%rd26, %rd25, %rd23;
	ld.global.f32 	%f49, [%rd26];
	add.f32 	%f50, %f48, %f49;
	st.global.f32 	[%rd26], %f50;
	add.s64 	%rd27, %rd26, %rd23;
	ld.global.f32 	%f51, [%rd27];
	add.f32 	%f52, %f50, %f51;
	st.global.f32 	[%rd27], %f52;
	add.s64 	%rd28, %rd27, %rd23;
	ld.global.f32 	%f53, [%rd28];
	add.f32 	%f54, %f52, %f53;
	st.global.f32 	[%rd28], %f54;
	add.s64 	%rd29, %rd28, %rd23;
	ld.global.f32 	%f55, [%rd29];
	add.f32 	%f56, %f54, %f55;
	st.global.f32 	[%rd29], %f56;
	add.s64 	%rd30, %rd29, %rd23;
	ld.global.f32 	%f57, [%rd30];
	add.f32 	%f67, %f56, %f57;
	st.global.f32 	[%rd30], %f67;
	add.s32 	%r46, %r46, 8;
$L__BB1_7:
	setp.eq.s32 	%p8, %r14, 0;
	@%p8 bra 	$L__BB1_13;
	and.b32  	%r17, %r26, 3;
	setp.lt.u32 	%p9, %r14, 4;
	@%p9 bra 	$L__BB1_10;
	add.s32 	%r40, %r46, %r3;
	mad.lo.s32 	%r41, %r40, %r27, %r2;
	mul.wide.s32 	%rd31, %r41, 4;
	add.s64 	%rd32, %rd1, %rd31;
	ld.global.f32 	%f58, [%rd32];
	add.f32 	%f59, %f67, %f58;
	st.global.f32 	[%rd32], %f59;
	mul.wide.s32 	%rd33, %r27, 4;
	add.s64 	%rd34, %rd32, %rd33;
	ld.global.f32 	%f60, [%rd34];
	add.f32 	%f61, %f59, %f60;
	st.global.f32 	[%rd34], %f61;
	add.s64 	%rd35, %rd34, %rd33;
	ld.global.f32 	%f62, [%rd35];
	add.f32 	%f63, %f61, %f62;
	st.global.f32 	[%rd35], %f63;
	add.s64 	%rd36, %rd35, %rd33;
	ld.global.f32 	%f64, [%rd36];
	add.f32 	%f67, %f63, %f64;
	st.global.f32 	[%rd36], %f67;
	add.s32 	%r46, %r46, 4;
$L__BB1_10:
	setp.eq.s32 	%p10, %r17, 0;
	@%p10 bra 	$L__BB1_13;
	add.s32 	%r42, %r46, %r3;
	mad.lo.s32 	%r49, %r27, %r42, %r2;
	neg.s32 	%r48, %r17;
$L__BB1_12:
	.pragma "nounroll";
	mul.wide.s32 	%rd37, %r49, 4;
	add.s64 	%rd38, %rd1, %rd37;
	ld.global.f32 	%f65, [%rd38];
	add.f32 	%f67, %f67, %f65;
	st.global.f32 	[%rd38], %f67;
	add.s32 	%r49, %r49, %r27;
	add.s32 	%r48, %r48, 1;
	setp.ne.s32 	%p11, %r48, 0;
	@%p11 bra 	$L__BB1_12;
$L__BB1_13:
	ret;

}


// ===== COMPILED SASS (sm_100) =====

	.target	sm_100

	.elftype	@"ET_EXEC"


//--------------------- .note.nv.tkinfo           --------------------------
	.section	.note.nv.tkinfo,"",@"SHT_NOTE"
	.sectionflags	@"SHF_NOTE_NV_TKINFO"
	.tkinfo
        /*0018*/ 	.word	0x00000002
        /*0030*/ 	.string	""
        /*0030*/ 	.string	"ptxas"
        /*0030*/ 	.string	"Cuda compilation tools, release 13.0, V13.0.88"
        /*0030*/ 	.string	"Build cuda_13.0.r13.0/compiler.36424714_0"
        /*0030*/ 	.string	"-arch sm_100 -m 64 "



//--------------------- .note.nv.cuinfo           --------------------------
	.section	.note.nv.cuinfo,"",@"SHT_NOTE"
	.sectionflags	@"SHF_NOTE_NV_CUINFO"
        /*0018*/ 	.short	0x0002
        /*001a*/ 	.short	0x0064
        /*001c*/ 	.short	0x0082
	.zero		2


//--------------------- .nv.info                  --------------------------
	.section	.nv.info,"",@"SHT_CUDA_INFO"
	.align	4


	//----- nvinfo : EIATTR_REGCOUNT
	.align		4
        /*0000*/ 	.byte	0x04, 0x2f
        /*0002*/ 	.short	(.L_1 - .L_0)
	.align		4
.L_0:
        /*0004*/ 	.word	index@(_Z22sqrIntegralKernelPass1iiiiiPf)
        /*0008*/ 	.word	0x00000020


	//----- nvinfo : EIATTR_FRAME_SIZE
	.align		4
.L_1:
        /*000c*/ 	.byte	0x04, 0x11
        /*000e*/ 	.short	(.L_3 - .L_2)
	.align		4
.L_2:
        /*0010*/ 	.word	index@(_Z22sqrIntegralKernelPass1iiiiiPf)
        /*0014*/ 	.word	0x00000000


	//----- nvinfo : EIATTR_REGCOUNT
	.align		4
.L_3:
        /*0018*/ 	.byte	0x04, 0x2f
        /*001a*/ 	.short	(.L_5 - .L_4)
	.align		4
.L_4:
        /*001c*/ 	.word	index@(_Z22sqrIntegralKernelPass2iiiiiPf)
        /*0020*/ 	.word	0x0000001c


	//----- nvinfo : EIATTR_FRAME_SIZE
	.align		4
.L_5:
        /*0024*/ 	.byte	0x04, 0x11
        /*0026*/ 	.short	(.L_7 - .L_6)
	.align		4
.L_6:
        /*0028*/ 	.word	index@(_Z22sqrIntegralKernelPass2iiiiiPf)
        /*002c*/ 	.word	0x00000000


	//----- nvinfo : EIATTR_MIN_STACK_SIZE
	.align		4
.L_7:
        /*0030*/ 	.byte	0x04, 0x12
        /*0032*/ 	.short	(.L_9 - .L_8)
	.align		4
.L_8:
        /*0034*/ 	.word	index@(_Z22sqrIntegralKernelPass2iiiiiPf)
        /*0038*/ 	.word	0x00000000


	//----- nvinfo : EIATTR_MIN_STACK_SIZE
	.align		4
.L_9:
        /*003c*/ 	.byte	0x04, 0x12
        /*003e*/ 	.short	(.L_11 - .L_10)
	.align		4
.L_10:
        /*0040*/ 	.word	index@(_Z22sqrIntegralKernelPass1iiiiiPf)
        /*0044*/ 	.word	0x00000000
.L_11:


//--------------------- .nv.compat                --------------------------
	.section	.nv.compat,"",@"SHT_CUDA_COMPAT_INFO"
	.align	4
        /*0000*/ 	.byte	0x02, 0x09, 0x00, 0x00, 0x02, 0x02, 0x01, 0x00, 0x02, 0x05, 0x05, 0x00, 0x03, 0x07, 0x01, 0x01
        /*0010*/ 	.byte	0x02, 0x03, 0x00, 0x00, 0x02, 0x06, 0x01, 0x00, 0x04, 0x0b, 0x08, 0x00, 0x09, 0x00, 0x00, 0x00
        /*0020*/ 	.byte	0x00, 0x00, 0x00, 0x00


//--------------------- .nv.info._Z22sqrIntegralKernelPass2iiiiiPf --------------------------
	.section	.nv.info._Z22sqrIntegralKernelPass2iiiiiPf,"",@"SHT_CUDA_INFO"
	.sectionflags	@""
	.align	4


	//----- nvinfo : EIATTR_CUDA_API_VERSION
	.align		4
        /*0000*/ 	.byte	0x04, 0x37
        /*0002*/ 	.short	(.L_13 - .L_12)
.L_12:
        /*0004*/ 	.word	0x00000082


	//----- nvinfo : EIATTR_KPARAM_INFO
	.align		4
.L_13:
        /*0008*/ 	.byte	0x04, 0x17
        /*000a*/ 	.short	(.L_15 - .L_14)
.L_14:
        /*000c*/ 	.word	0x00000000
        /*0010*/ 	.short	0x0005
        /*0012*/ 	.short	0x0018
        /*0014*/ 	.byte	0x00, 0xf5, 0x21, 0x00


	//----- nvinfo : EIATTR_KPARAM_INFO
	.align		4
.L_15:
        /*0018*/ 	.byte	0x04, 0x17
        /*001a*/ 	.short	(.L_17 - .L_16)
.L_16:
        /*001c*/ 	.word	0x00000000
        /*0020*/ 	.short	0x0004
        /*0022*/ 	.short	0x0010
        /*0024*/ 	.byte	0x00, 0xf0, 0x11, 0x00


	//----- nvinfo : EIATTR_KPARAM_INFO
	.align		4
.L_17:
        /*0028*/ 	.byte	0x04, 0x17
        /*002a*/ 	.short	(.L_19 - .L_18)
.L_18:
        /*002c*/ 	.word	0x00000000
        /*0030*/ 	.short	0x0003
        /*0032*/ 	.short	0x000c
        /*0034*/ 	.byte	0x00, 0xf0, 0x11, 0x00


	//----- nvinfo : EIATTR_KPARAM_INFO
	.align		4
.L_19:
        /*0038*/ 	.byte	0x04, 0x17
        /*003a*/ 	.short	(.L_21 - .L_20)
.L_20:
        /*003c*/ 	.word	0x00000000
        /*0040*/ 	.short	0x0002
        /*0042*/ 	.short	0x0008
        /*0044*/ 	.byte	0x00, 0xf0, 0x11, 0x00


	//----- nvinfo : EIATTR_KPARAM_INFO
	.align		4
.L_21:
        /*0048*/ 	.byte	0x04, 0x17
        /*004a*/ 	.short	(.L_23 - .L_22)
.L_22:
        /*004c*/ 	.word	0x00000000
        /*0050*/ 	.short	0x0001
        /*0052*/ 	.short	0x0004
        /*0054*/ 	.byte	0x00, 0xf0, 0x11, 0x00


	//----- nvinfo : EIATTR_KPARAM_INFO
	.align		4
.L_23:
        /*0058*/ 	.byte	0x04, 0x17
        /*005a*/ 	.short	(.L_25 - .L_24)
.L_24:
        /*005c*/ 	.word	0x00000000
        /*0060*/ 	.short	0x0000
        /*0062*/ 	.short	0x0000
        /*0064*/ 	.byte	0x00, 0xf0, 0x11, 0x00


	//----- nvinfo : EIATTR_SPARSE_MMA_MASK
	.align		4
.L_25:
        /*0068*/ 	.byte	0x03, 0x50
        /*006a*/ 	.short	0x0000


	//----- nvinfo : EIATTR_MAXREG_COUNT
	.align		4
        /*006c*/ 	.byte	0x03, 0x1b
        /*006e*/ 	.short	0x00ff


	//----- nvinfo : EIATTR_MERCURY_ISA_VERSION
	.align		4
        /*0070*/ 	.byte	0x03, 0x5f
        /*0072*/ 	.short	0x0101


	//----- nvinfo : EIATTR_VRC_CTA_INIT_COUNT
	.align		4
        /*0074*/ 	.byte	0x02, 0x4a
	.zero		1
	.zero		1


	//----- nvinfo : EIATTR_EXIT_INSTR_OFFSETS
	.align		4
        /*0078*/ 	.byte	0x04, 0x1c
        /*007a*/ 	.short	(.L_27 - .L_26)


	//   ....[0]....
.L_26:
        /*007c*/ 	.word	0x00000210


	//   ....[1]....
        /*0080*/ 	.word	0x00000790


	//   ....[2]....
        /*0084*/ 	.word	0x00000a30


	//   ....[3]....
        /*0088*/ 	.word	0x00000bd0


	//   ....[4]....
        /*008c*/ 	.word	0x00000cb0


	//----- nvinfo : EIATTR_CBANK_PARAM_SIZE
	.align		4
.L_27:
        /*0090*/ 	.byte	0x03, 0x19
        /*0092*/ 	.short	0x0020


	//----- nvinfo : EIATTR_PARAM_CBANK
	.align		4
        /*0094*/ 	.byte	0x04, 0x0a
        /*0096*/ 	.short	(.L_29 - .L_28)
	.align		4
.L_28:
        /*0098*/ 	.word	index@(.nv.constant0._Z22sqrIntegralKernelPass2iiiiiPf)
        /*009c*/ 	.short	0x0380
        /*009e*/ 	.short	0x0020


	//----- nvinfo : EIATTR_SW_WAR
	.align		4
.L_29:
        /*00a0*/ 	.byte	0x04, 0x36
        /*00a2*/ 	.short	(.L_31 - .L_30)
.L_30:
        /*00a4*/ 	.word	0x00000008
.L_31:


//--------------------- .nv.info._Z22sqrIntegralKernelPass1iiiiiPf --------------------------
	.section	.nv.info._Z22sqrIntegralKernelPass1iiiiiPf,"",@"SHT_CUDA_INFO"
	.sectionflags	@""
	.align	4


	//----- nvinfo : EIATTR_CUDA_API_VERSION
	.align		4
        /*0000*/ 	.byte	0x04, 0x37
        /*0002*/ 	.short	(.L_33 - .L_32)
.L_32:
        /*0004*/ 	.word	0x00000082


	//----- nvinfo : EIATTR_KPARAM_INFO
	.align		4
.L_33:
        /*0008*/ 	.byte	0x04, 0x17
        /*000a*/ 	.short	(.L_35 - .L_34)
.L_34:
        /*000c*/ 	.word	0x00000000
        /*0010*/ 	.short	0x0005
        /*0012*/ 	.short	0x0018
        /*0014*/ 	.byte	0x00, 0xf5, 0x21, 0x00


	//----- nvinfo : EIATTR_KPARAM_INFO
	.align		4
.L_35:
        /*0018*/ 	.byte	0x04, 0x17
        /*001a*/ 	.short	(.L_37 - .L_36)
.L_36:
        /*001c*/ 	.word	0x00000000
        /*0020*/ 	.short	0x0004
        /*0022*/ 	.short	0x0010
        /*0024*/ 	.byte	0x00, 0xf0, 0x11, 0x00


	//----- nvinfo : EIATTR_KPARAM_INFO
	.align		4
.L_37:
        /*0028*/ 	.byte	0x04, 0x17
        /*002a*/ 	.short	(.L_39 - .L_38)
.L_38:
        /*002c*/ 	.word	0x00000000
        /*0030*/ 	.short	0x0003
        /*0032*/ 	.short	0x000c
        /*0034*/ 	.byte	0x00, 0xf0, 0x11, 0x00


	//----- nvinfo : EIATTR_KPARAM_INFO
	.align		4
.L_39:
        /*0038*/ 	.byte	0x04, 0x17
        /*003a*/ 	.short	(.L_41 - .L_40)
.L_40:
        /*003c*/ 	.word	0x00000000
        /*0040*/ 	.short	0x0002
        /*0042*/ 	.short	0x0008
        /*0044*/ 	.byte	0x00, 0xf0, 0x11, 0x00


	//----- nvinfo : EIATTR_KPARAM_INFO
	.align		4
.L_41:
        /*0048*/ 	.byte	0x04, 0x17
        /*004a*/ 	.short	(.L_43 - .L_42)
.L_42:
        /*004c*/ 	.word	0x00000000
        /*0050*/ 	.short	0x0001
        /*0052*/ 	.short	0x0004
        /*0054*/ 	.byte	0x00, 0xf0, 0x11, 0x00


	//----- nvinfo : EIATTR_KPARAM_INFO
	.align		4
.L_43:
        /*0058*/ 	.byte	0x04, 0x17
        /*005a*/ 	.short	(.L_45 - .L_44)
.L_44:
        /*005c*/ 	.word	0x00000000
        /*0060*/ 	.short	0x0000
        /*0062*/ 	.short	0x0000
        /*0064*/ 	.byte	0x00, 0xf0, 0x11, 0x00


	//----- nvinfo : EIATTR_SPARSE_MMA_MASK
	.align		4
.L_45:
        /*0068*/ 	.byte	0x03, 0x50
        /*006a*/ 	.short	0x0000


	//----- nvinfo : EIATTR_MAXREG_COUNT
	.align		4
        /*006c*/ 	.byte	0x03, 0x1b
        /*006e*/ 	.short	0x00ff


	//----- nvinfo : EIATTR_MERCURY_ISA_VERSION
	.align		4
        /*0070*/ 	.byte	0x03, 0x5f
        /*0072*/ 	.short	0x0101


	//----- nvinfo : EIATTR_VRC_CTA_INIT_COUNT
	.align		4
        /*0074*/ 	.byte	0x02, 0x4a
	.zero		1
	.zero		1


	//----- nvinfo : EIATTR_EXIT_INSTR_OFFSETS
	.align		4
        /*0078*/ 	.byte	0x04, 0x1c
        /*007a*/ 	.short	(.L_47 - .L_46)


	//   ....[0]....
.L_46:
        /*007c*/ 	.word	0x00000090


	//   ....[1]....
        /*0080*/ 	.word	0x00000220


	//   ....[2]....
        /*0084*/ 	.word	0x00000700


	//   ....[3]....
        /*0088*/ 	.word	0x00000910


	//   ....[4]....
        /*008c*/ 	.word	0x00000a60


	//   ....[5]....
        /*0090*/ 	.word	0x00000b20


	//----- nvinfo : EIATTR_CBANK_PARAM_SIZE
	.align		4
.L_47:
        /*0094*/ 	.byte	0x03, 0x19
        /*0096*/ 	.short	0x0020


	//----- nvinfo : EIATTR_PARAM_CBANK
	.align		4
        /*0098*/ 	.byte	0x04, 0x0a
        /*009a*/ 	.short	(.L_49 - .L_48)
	.align		4
.L_48:
        /*009c*/ 	.word	index@(.nv.constant0._Z22sqrIntegralKernelPass1iiiiiPf)
        /*00a0*/ 	.short	0x0380
        /*00a2*/ 	.short	0x0020


	//----- nvinfo : EIATTR_SW_WAR
	.align		4
.L_49:
        /*00a4*/ 	.byte	0x04, 0x36
        /*00a6*/ 	.short	(.L_51 - .L_50)
.L_50:
        /*00a8*/ 	.word	0x00000008
.L_51:


//--------------------- .nv.callgraph             --------------------------
	.section	.nv.callgraph,"",@"SHT_CUDA_CALLGRAPH"
	.align	4
	.sectionentsize	8
	.align		4
        /*0000*/ 	.word	0x00000000
	.align		4
        /*0004*/ 	.word	0xffffffff
	.align		4
        /*0008*/ 	.word	0x00000000
	.align		4
        /*000c*/ 	.word	0xfffffffe
	.align		4
        /*0010*/ 	.word	0x00000000
	.align		4
        /*0014*/ 	.word	0xfffffffd
	.align		4
        /*0018*/ 	.word	0x00000000
	.align		4
        /*001c*/ 	.word	0xfffffffc


//--------------------- .text._Z22sqrIntegralKernelPass2iiiiiPf --------------------------
	.section	.text._Z22sqrIntegralKernelPass2iiiiiPf,"ax",@progbits
	.align	128
        .global         _Z22sqrIntegralKernelPass2iiiiiPf
        .type           _Z22sqrIntegralKernelPass2iiiiiPf,@function
        .size           _Z22sqrIntegralKernelPass2iiiiiPf,(.L_x_12 - _Z22sqrIntegralKernelPass2iiiiiPf)
        .other          _Z22sqrIntegralKernelPass2iiiiiPf,@"STO_CUDA_ENTRY STV_DEFAULT"
_Z22sqrIntegralKernelPass2iiiiiPf:
.text._Z22sqrIntegralKernelPass2iiiiiPf:
[----:B------:R-:W-:Y:S08]  /*0000*/  LDC R1, c[0x0][0x37c] ;  /* 0x0000df00ff017b82 */ /* 0x000ff00000000800 */
[----:B------:R-:W0:Y:S01]  /*0010*/  LDC R9, c[0x0][0x384] ;  /* 0x0000e100ff097b82 */ /* 0x000e220000000800 */
[----:B------:R-:W1:Y:S07]  /*0020*/  S2R R5, SR_TID.X ;  /* 0x0000000000057919 */ /* 0x000e6e0000002100 */
[----:B------:R-:W1:Y:S08]  /*0030*/  S2UR UR4, SR_CTAID.X ;  /* 0x00000000000479c3 */ /* 0x000e700000002500 */
[----:B------:R-:W1:Y:S01]  /*0040*/  LDC R4, c[0x0][0x360] ;  /* 0x0000d800ff047b82 */ /* 0x000e620000000800 */
[----:B0-----:R-:W-:-:S04]  /*0050*/  IABS R7, R9 ;  /* 0x0000000900077213 */ /* 0x001fc80000000000 */
[----:B------:R-:W0:Y:S01]  /*0060*/  I2F.RP R0, R7 ;  /* 0x0000000700007306 */ /* 0x000e220000209400 */
[----:B-1----:R-:W-:Y:S01]  /*0070*/  IMAD R4, R4, UR4, R5 ;  /* 0x0000000404047c24 */ /* 0x002fe2000f8e0205 */
[----:B------:R-:W1:Y:S06]  /*0080*/  LDCU UR4, c[0x0][0x380] ;  /* 0x00007000ff0477ac */ /* 0x000e6c0008000800 */
[----:B0-----:R-:W0:Y:S02]  /*0090*/  MUFU.RCP R0, R0 ;  /* 0x0000000000007308 */ /* 0x001e240000001000 */
[----:B0-----:R-:W-:-:S02]  /*00a0*/  IADD3 R2, PT, PT, R0, 0xffffffe, RZ ;  /* 0x0ffffffe00027810 */ /* 0x001fc40007ffe0ff */
[----:B------:R-:W-:-:S04]  /*00b0*/  IABS R0, R4 ;  /* 0x0000000400007213 */ /* 0x000fc80000000000 */
[----:B------:R0:W2:Y:S02]  /*00c0*/  F2I.FTZ.U32.TRUNC.NTZ R3, R2 ;  /* 0x0000000200037305 */ /* 0x0000a4000021f000 */
[----:B0-----:R-:W-:Y:S01]  /*00d0*/  HFMA2 R2, -RZ, RZ, 0, 0 ;  /* 0x00000000ff027431 */ /* 0x001fe200000001ff */
[----:B--2---:R-:W-:-:S05]  /*00e0*/  IADD3 R6, PT, PT, RZ, -R3, RZ ;  /* 0x80000003ff067210 */ /* 0x004fca0007ffe0ff */
[----:B------:R-:W-:-:S04]  /*00f0*/  IMAD R5, R6, R7, RZ ;  /* 0x0000000706057224 */ /* 0x000fc800078e02ff */
[----:B------:R-:W-:-:S06]  /*0100*/  IMAD.HI.U32 R3, R3, R5, R2 ;  /* 0x0000000503037227 */ /* 0x000fcc00078e0002 */
[----:B------:R-:W-:-:S05]  /*0110*/  IMAD.HI.U32 R3, R3, R0, RZ ;  /* 0x0000000003037227 */ /* 0x000fca00078e00ff */
[----:B------:R-:W-:-:S05]  /*0120*/  IADD3 R5, PT, PT, -R3, RZ, RZ ;  /* 0x000000ff03057210 */ /* 0x000fca0007ffe1ff */
[----:B------:R-:W-:Y:S02]  /*0130*/  IMAD R2, R7, R5, R0 ;  /* 0x0000000507027224 */ /* 0x000fe400078e0200 */
[----:B------:R-:W0:Y:S01]  /*0140*/  LDC R0, c[0x0][0x388] ;  /* 0x0000e200ff007b82 */ /* 0x000e220000000800 */
[----:B-1----:R-:W-:Y:S02]  /*0150*/  IMAD R5, R9, UR4, RZ ;  /* 0x0000000409057c24 */ /* 0x002fe4000f8e02ff */
[----:B------:R-:W-:-:S13]  /*0160*/  ISETP.GT.U32.AND P2, PT, R7, R2, PT ;  /* 0x000000020700720c */ /* 0x000fda0003f44070 */
[-C--:B------:R-:W-:Y:S02]  /*0170*/  @!P2 IADD3 R2, PT, PT, R2, -R7.reuse, RZ ;  /* 0x800000070202a210 */ /* 0x080fe40007ffe0ff */
[----:B------:R-:W-:Y:S02]  /*0180*/  @!P2 IADD3 R3, PT, PT, R3, 0x1, RZ ;  /* 0x000000010303a810 */ /* 0x000fe40007ffe0ff */
[----:B------:R-:W-:Y:S02]  /*0190*/  ISETP.GE.U32.AND P1, PT, R2, R7, PT ;  /* 0x000000070200720c */ /* 0x000fe40003f26070 */
[----:B------:R-:W-:Y:S02]  /*01a0*/  LOP3.LUT R2, R4, R9, RZ, 0x3c, !PT ;  /* 0x0000000904027212 */ /* 0x000fe400078e3cff */
[----:B0-----:R-:W-:Y:S02]  /*01b0*/  ISETP.GE.AND P0, PT, R0, 0x1, PT ;  /* 0x000000010000780c */ /* 0x001fe40003f06270 */
[----:B------:R-:W-:-:S02]  /*01c0*/  ISETP.GE.AND P2, PT, R2, RZ, PT ;  /* 0x000000ff0200720c */ /* 0x000fc40003f46270 */
[----:B------:R-:W-:-:S05]  /*01d0*/  ISETP.GE.OR P0, PT, R4, R5, !P0 ;  /* 0x000000050400720c */ /* 0x000fca0004706670 */
[----:B------:R-:W-:Y:S02]  /*01e0*/  @P1 IADD3 R3, PT, PT, R3, 0x1, RZ ;  /* 0x0000000103031810 */ /* 0x000fe40007ffe0ff */
[----:B------:R-:W-:Y:S02]  /*01f0*/  ISETP.NE.AND P1, PT, R9, RZ, PT ;  /* 0x000000ff0900720c */ /* 0x000fe40003f25270 */
[----:B------:R-:W-:-:S04]  /*0200*/  MOV R5, R3 ;  /* 0x0000000300057202 */ /* 0x000fc80000000f00 */
[----:B------:R-:W-:Y:S07]  /*0210*/  @P0 EXIT ;  /* 0x000000000000094d */ /* 0x000fee0003800000 */
[----:B------:R-:W0:Y:S01]  /*0220*/  LDCU UR6, c[0x0][0x390] ;  /* 0x00007200ff0677ac */ /* 0x000e220008000800 */
[C---:B------:R-:W-:Y:S02]  /*0230*/  ISETP.GE.U32.AND P0, PT, R0.reuse, 0x10, PT ;  /* 0x000000100000780c */ /* 0x040fe40003f06070 */
[----:B------:R-:W-:Y:S01]  /*0240*/  @!P2 IADD3 R5, PT, PT, -R5, RZ, RZ ;  /* 0x000000ff0505a210 */ /* 0x000fe20007ffe1ff */
[----:B------:R-:W1:Y:S01]  /*0250*/  LDCU.64 UR4, c[0x0][0x358] ;  /* 0x00006b00ff0477ac */ /* 0x000e620008000a00 */
[----:B------:R-:W-:Y:S02]  /*0260*/  @!P1 LOP3.LUT R5, RZ, R9, RZ, 0x33, !PT ;  /* 0x00000009ff059212 */ /* 0x000fe400078e33ff */
[----:B------:R-:W-:Y:S02]  /*0270*/  LOP3.LUT R16, R0, 0xf, RZ, 0xc0, !PT ;  /* 0x0000000f00107812 */ /* 0x000fe400078ec0ff */
[----:B------:R-:W-:Y:S02]  /*0280*/  IADD3 R2, PT, PT, -R5, RZ, RZ ;  /* 0x000000ff05027210 */ /* 0x000fe40007ffe1ff */
[----:B------:R-:W-:-:S02]  /*0290*/  ISETP.NE.AND P1, PT, R16, RZ, PT ;  /* 0x000000ff1000720c */ /* 0x000fc40003f25270 */
[----:B------:R-:W-:Y:S01]  /*02a0*/  MOV R8, RZ ;  /* 0x000000ff00087202 */ /* 0x000fe20000000f00 */
[----:B------:R-:W-:Y:S01]  /*02b0*/  IMAD R2, R9, R2, R4 ;  /* 0x0000000209027224 */ /* 0x000fe200078e0204 */
[----:B------:R-:W-:Y:S01]  /*02c0*/  MOV R3, RZ ;  /* 0x000000ff00037202 */ /* 0x000fe20000000f00 */
[----:B0-----:R-:W-:Y:S01]  /*02d0*/  IMAD R4, R5, UR6, RZ ;  /* 0x0000000605047c24 */ /* 0x001fe2000f8e02ff */
[----:B------:R-:W-:Y:S07]  /*02e0*/  @!P0 BRA `(.L_x_0) ;  /* 0x0000000400288947 */ /* 0x000fee0003800000 */
[----:B------:R-:W0:Y:S01]  /*02f0*/  LDC R5, c[0x0][0x38c] ;  /* 0x0000e300ff057b82 */ /* 0x000e220000000800 */
[----:B------:R-:W-:Y:S01]  /*0300*/  LOP3.LUT R3, R0, 0x7ffffff0, RZ, 0xc0, !PT ;  /* 0x7ffffff000037812 */ /* 0x000fe200078ec0ff */
[----:B------:R-:W-:-:S03]  /*0310*/  HFMA2 R8, -RZ, RZ, 0, 0 ;  /* 0x00000000ff087431 */ /* 0x000fc600000001ff */
[----:B------:R-:W-:Y:S01]  /*0320*/  IADD3 R7, PT, PT, -R3, RZ, RZ ;  /* 0x000000ff03077210 */ /* 0x000fe20007ffe1ff */
[----:B0-----:R-:W-:-:S07]  /*0330*/  IMAD R6, R4, R5, R2 ;  /* 0x0000000504067224 */ /* 0x001fce00078e0202 */
.L_x_1:
[----:B0-----:R-:W0:Y:S02]  /*0340*/  LDC.64 R10, c[0x0][0x398] ;  /* 0x0000e600ff0a7b82 */ /* 0x001e240000000a00 */
[----:B0-----:R-:W-:-:S05]  /*0350*/  IMAD.WIDE R10, R6, 0x4, R10 ;  /* 0x00000004060a7825 */ /* 0x001fca00078e020a */
[----:B-1----:R-:W2:Y:S02]  /*0360*/  LDG.E R9, desc[UR4][R10.64] ;  /* 0x000000040a097981 */ /* 0x002ea4000c1e1900 */
[----:B--2---:R-:W-:Y:S01]  /*0370*/  FADD R17, R9, R8 ;  /* 0x0000000809117221 */ /* 0x004fe20000000000 */
[----:B------:R-:W-:-:S04]  /*0380*/  IMAD.WIDE R8, R5, 0x4, R10 ;  /* 0x0000000405087825 */ /* 0x000fc800078e020a */
[----:B------:R0:W-:Y:S04]  /*0390*/  STG.E desc[UR4][R10.64], R17 ;  /* 0x000000110a007986 */ /* 0x0001e8000c101904 */
[----:B------:R-:W2:Y:S02]  /*03a0*/  LDG.E R12, desc[UR4][R8.64] ;  /* 0x00000004080c7981 */ /* 0x000ea4000c1e1900 */
[----:B--2---:R-:W-:Y:S01]  /*03b0*/  FADD R19, R17, R12 ;  /* 0x0000000c11137221 */ /* 0x004fe20000000000 */
[----:B------:R-:W-:-:S04]  /*03c0*/  IMAD.WIDE R12, R5, 0x4, R8 ;  /* 0x00000004050c7825 */ /* 0x000fc800078e0208 */
[----:B------:R1:W-:Y:S04]  /*03d0*/  STG.E desc[UR4][R8.64], R19 ;  /* 0x0000001308007986 */ /* 0x0003e8000c101904 */
[----:B------:R-:W2:Y:S02]  /*03e0*/  LDG.E R14, desc[UR4][R12.64] ;  /* 0x000000040c0e7981 */ /* 0x000ea4000c1e1900 */
[----:B--2---:R-:W-:Y:S01]  /*03f0*/  FADD R21, R19, R14 ;  /* 0x0000000e13157221 */ /* 0x004fe20000000000 */
[----:B------:R-:W-:-:S04]  /*0400*/  IMAD.WIDE R14, R5, 0x4, R12 ;  /* 0x00000004050e7825 */ /* 0x000fc800078e020c */
[----:B------:R2:W-:Y:S04]  /*0410*/  STG.E desc[UR4][R12.64], R21 ;  /* 0x000000150c007986 */ /* 0x0005e8000c101904 */
[----:B------:R-:W3:Y:S01]  /*0420*/  LDG.E R18, desc[UR4][R14.64] ;  /* 0x000000040e127981 */ /* 0x000ee2000c1e1900 */
[----:B0-----:R-:W-:-:S04]  /*0430*/  IMAD.WIDE R10, R5, 0x4, R14 ;  /* 0x00000004050a7825 */ /* 0x001fc800078e020e */
[----:B---3--:R-:W-:-:S05]  /*0440*/  FADD R23, R21, R18 ;  /* 0x0000001215177221 */ /* 0x008fca0000000000 */
[----:B------:R0:W-:Y:S04]  /*0450*/  STG.E desc[UR4][R14.64], R23 ;  /* 0x000000170e007986 */ /* 0x0001e8000c101904 */
[----:B------:R-:W3:Y:S01]  /*0460*/  LDG.E R18, desc[UR4][R10.64] ;  /* 0x000000040a127981 */ /* 0x000ee2000c1e1900 */
[----:B-1----:R-:W-:-:S04]  /*0470*/  IMAD.WIDE R8, R5, 0x4, R10 ;  /* 0x0000000405087825 */ /* 0x002fc800078e020a */
[----:B---3--:R-:W-:-:S05]  /*0480*/  FADD R17, R23, R18 ;  /* 0x0000001217117221 */ /* 0x008fca0000000000 */
[----:B------:R1:W-:Y:S04]  /*0490*/  STG.E desc[UR4][R10.64], R17 ;  /* 0x000000110a007986 */ /* 0x0003e8000c101904 */
[----:B------:R-:W3:Y:S01]  /*04a0*/  LDG.E R18, desc[UR4][R8.64] ;  /* 0x0000000408127981 */ /* 0x000ee2000c1e1900 */
[----:B--2---:R-:W-:-:S04]  /*04b0*/  IMAD.WIDE R12, R5, 0x4, R8 ;  /* 0x00000004050c7825 */ /* 0x004fc800078e0208 */
[----:B---3--:R-:W-:-:S05]  /*04c0*/  FADD R19, R17, R18 ;  /* 0x0000001211137221 */ /* 0x008fca0000000000 */
        /* <DEDUP_REMOVED lines=25> */
[----:B------:R-:W3:Y:S02]  /*0660*/  LDG.E R18, desc[UR4][R10.64] ;  /* 0x000000040a127981 */ /* 0x000ee4000c1e1900 */
[----:B---3--:R-:W-:Y:S01]  /*0670*/  FADD R17, R23, R18 ;  /* 0x0000001217117221 */ /* 0x008fe20000000000 */
[----:B0-----:R-:W-:-:S04]  /*0680*/  IMAD.WIDE R18, R5, 0x4, R10 ;  /* 0x0000000405127825 */ /* 0x001fc800078e020a */
[----:B------:R0:W-:Y:S04]  /*0690*/  STG.E desc[UR4][R10.64], R17 ;  /* 0x000000110a007986 */ /* 0x0001e8000c101904 */
[----:B------:R-:W3:Y:S01]  /*06a0*/  LDG.E R8, desc[UR4][R18.64] ;  /* 0x0000000412087981 */ /* 0x000ee2000c1e1900 */
[----:B-1----:R-:W-:-:S04]  /*06b0*/  IMAD.WIDE R12, R5, 0x4, R18 ;  /* 0x00000004050c7825 */ /* 0x002fc800078e0212 */
[----:B---3--:R-:W-:-:S05]  /*06c0*/  FADD R9, R17, R8 ;  /* 0x0000000811097221 */ /* 0x008fca0000000000 */
[----:B------:R0:W-:Y:S04]  /*06d0*/  STG.E desc[UR4][R18.64], R9 ;  /* 0x0000000912007986 */ /* 0x0001e8000c101904 */
[----:B------:R-:W3:Y:S01]  /*06e0*/  LDG.E R8, desc[UR4][R12.64] ;  /* 0x000000040c087981 */ /* 0x000ee2000c1e1900 */
[----:B--2---:R-:W-:Y:S01]  /*06f0*/  IMAD.WIDE R14, R5, 0x4, R12 ;  /* 0x00000004050e7825 */ /* 0x004fe200078e020c */
[----:B------:R-:W-:-:S03]  /*0700*/  IADD3 R7, PT, PT, R7, 0x10, RZ ;  /* 0x0000001007077810 */ /* 0x000fc60007ffe0ff */
[----:B---3--:R-:W-:-:S05]  /*0710*/  FADD R21, R9, R8 ;  /* 0x0000000809157221 */ /* 0x008fca0000000000 */
[----:B------:R0:W-:Y:S04]  /*0720*/  STG.E desc[UR4][R12.64], R21 ;  /* 0x000000150c007986 */ /* 0x0001e8000c101904 */
[----:B------:R-:W2:Y:S01]  /*0730*/  LDG.E R8, desc[UR4][R14.64] ;  /* 0x000000040e087981 */ /* 0x000ea2000c1e1900 */
[----:B------:R-:W-:Y:S02]  /*0740*/  ISETP.NE.AND P0, PT, R7, RZ, PT ;  /* 0x000000ff0700720c */ /* 0x000fe40003f05270 */
[----:B------:R-:W-:Y:S01]  /*0750*/  LEA R6, R5, R6, 0x4 ;  /* 0x0000000605067211 */ /* 0x000fe200078e20ff */
[----:B--2---:R-:W-:-:S05]  /*0760*/  FADD R8, R21, R8 ;  /* 0x0000000815087221 */ /* 0x004fca0000000000 */
[----:B------:R0:W-:Y:S05]  /*0770*/  STG.E desc[UR4][R14.64], R8 ;  /* 0x000000080e007986 */ /* 0x0001ea000c101904 */
[----:B------:R-:W-:Y:S05]  /*0780*/  @P0 BRA `(.L_x_1) ;  /* 0xfffffff800ec0947 */ /* 0x000fea000383ffff */
.L_x_0:
[----:B-1----:R-:W-:Y:S05]  /*0790*/  @!P1 EXIT ;  /* 0x000000000000994d */ /* 0x002fea0003800000 */
[----:B------:R-:W-:Y:S02]  /*07a0*/  ISETP.GE.U32.AND P0, PT, R16, 0x8, PT ;  /* 0x000000081000780c */ /* 0x000fe40003f06070 */
[----:B0-----:R-:W-:-:S04]  /*07b0*/  LOP3.LUT R17, R0, 0x7, RZ, 0xc0, !PT ;  /* 0x0000000700117812 */ /* 0x001fc800078ec0ff */
[----:B------:R-:W-:-:S07]  /*07c0*/  ISETP.NE.AND P1, PT, R17, RZ, PT ;  /* 0x000000ff1100720c */ /* 0x000fce0003f25270 */
[----:B------:R-:W-:Y:S06]  /*07d0*/  @!P0 BRA `(.L_x_2) ;  /* 0x0000000000948947 */ /* 0x000fec0003800000 */
[----:B------:R-:W0:Y:S01]  /*07e0*/  LDC R5, c[0x0][0x38c] ;  /* 0x0000e300ff057b82 */ /* 0x000e220000000800 */
[----:B------:R-:W-:-:S07]  /*07f0*/  IADD3 R9, PT, PT, R4, R3, RZ ;  /* 0x0000000304097210 */ /* 0x000fce0007ffe0ff */
[----:B------:R-:W1:Y:S01]  /*0800*/  LDC.64 R6, c[0x0][0x398] ;  /* 0x0000e600ff067b82 */ /* 0x000e620000000a00 */
[----:B0-----:R-:W-:-:S04]  /*0810*/  IMAD R9, R9, R5, R2 ;  /* 0x0000000509097224 */ /* 0x001fc800078e0202 */
[----:B-1----:R-:W-:-:S05]  /*0820*/  IMAD.WIDE R6, R9, 0x4, R6 ;  /* 0x0000000409067825 */ /* 0x002fca00078e0206 */
        /* <DEDUP_REMOVED lines=16> */
[----:B------:R-:W3:Y:S02]  /*0930*/  LDG.E R14, desc[UR4][R6.64] ;  /* 0x00000004060e7981 */ /* 0x000ee4000c1e1900 */
[----:B---3--:R-:W-:Y:S01]  /*0940*/  FADD R25, R23, R14 ;  /* 0x0000000e17197221 */ /* 0x008fe20000000000 */
[----:B------:R-:W-:-:S04]  /*0950*/  IMAD.WIDE R14, R5, 0x4, R6 ;  /* 0x00000004050e7825 */ /* 0x000fc800078e0206 */
[----:B------:R3:W-:Y:S04]  /*0960*/  STG.E desc[UR4][R6.64], R25 ;  /* 0x0000001906007986 */ /* 0x0007e8000c101904 */
[----:B-1----:R-:W4:Y:S01]  /*0970*/  LDG.E R8, desc[UR4][R14.64] ;  /* 0x000000040e087981 */ /* 0x002f22000c1e1900 */
[----:B--2---:R-:W-:-:S04]  /*0980*/  IMAD.WIDE R10, R5, 0x4, R14 ;  /* 0x00000004050a7825 */ /* 0x004fc800078e020e */
[----:B----4-:R-:W-:-:S05]  /*0990*/  FADD R9, R25, R8 ;  /* 0x0000000819097221 */ /* 0x010fca0000000000 */
[----:B------:R3:W-:Y:S04]  /*09a0*/  STG.E desc[UR4][R14.64], R9 ;  /* 0x000000090e007986 */ /* 0x0007e8000c101904 */
[----:B------:R-:W2:Y:S01]  /*09b0*/  LDG.E R8, desc[UR4][R10.64] ;  /* 0x000000040a087981 */ /* 0x000ea2000c1e1900 */
[----:B0-----:R-:W-:-:S04]  /*09c0*/  IMAD.WIDE R12, R5, 0x4, R10 ;  /* 0x00000004050c7825 */ /* 0x001fc800078e020a */
[----:B--2---:R-:W-:-:S05]  /*09d0*/  FADD R19, R9, R8 ;  /* 0x0000000809137221 */ /* 0x004fca0000000000 */
[----:B------:R3:W-:Y:S04]  /*09e0*/  STG.E desc[UR4][R10.64], R19 ;  /* 0x000000130a007986 */ /* 0x0007e8000c101904 */
[----:B------:R-:W2:Y:S01]  /*09f0*/  LDG.E R8, desc[UR4][R12.64] ;  /* 0x000000040c087981 */ /* 0x000ea2000c1e1900 */
[----:B------:R-:W-:Y:S01]  /*0a00*/  IADD3 R3, PT, PT, R3, 0x8, RZ ;  /* 0x0000000803037810 */ /* 0x000fe20007ffe0ff */
[----:B--2---:R-:W-:-:S05]  /*0a10*/  FADD R8, R19, R8 ;  /* 0x0000000813087221 */ /* 0x004fca0000000000 */
[----:B------:R3:W-:Y:S02]  /*0a20*/  STG.E desc[UR4][R12.64], R8 ;  /* 0x000000080c007986 */ /* 0x0007e4000c101904 */
.L_x_2:
[----:B------:R-:W-:Y:S05]  /*0a30*/  @!P1 EXIT ;  /* 0x000000000000994d */ /* 0x000fea0003800000 */
[----:B------:R-:W-:Y:S02]  /*0a40*/  ISETP.GE.U32.AND P0, PT, R17, 0x4, PT ;  /* 0x000000041100780c */ /* 0x000fe40003f06070 */
[----:B------:R-:W-:-:S04]  /*0a50*/  LOP3.LUT R0, R0, 0x3, RZ, 0xc0, !PT ;  /* 0x0000000300007812 */ /* 0x000fc800078ec0ff */
[----:B------:R-:W-:-:S07]  /*0a60*/  ISETP.NE.AND P1, PT, R0, RZ, PT ;  /* 0x000000ff0000720c */ /* 0x000fce0003f25270 */
[----:B------:R-:W-:Y:S06]  /*0a70*/  @!P0 BRA `(.L_x_3) ;  /* 0x0000000000548947 */ /* 0x000fec0003800000 */
[----:B---3--:R-:W0:Y:S01]  /*0a80*/  LDC R15, c[0x0][0x38c] ;  /* 0x0000e300ff0f7b82 */ /* 0x008e220000000800 */
[----:B------:R-:W-:-:S07]  /*0a90*/  IADD3 R5, PT, PT, R4, R3, RZ ;  /* 0x0000000304057210 */ /* 0x000fce0007ffe0ff */
[----:B------:R-:W1:Y:S01]  /*0aa0*/  LDC.64 R6, c[0x0][0x398] ;  /* 0x0000e600ff067b82 */ /* 0x000e620000000a00 */
[----:B0-----:R-:W-:-:S04]  /*0ab0*/  IMAD R5, R5, R15, R2 ;  /* 0x0000000f05057224 */ /* 0x001fc800078e0202 */
[----:B-1----:R-:W-:-:S05]  /*0ac0*/  IMAD.WIDE R6, R5, 0x4, R6 ;  /* 0x0000000405067825 */ /* 0x002fca00078e0206 */
[----:B------:R-:W2:Y:S01]  /*0ad0*/  LDG.E R5, desc[UR4][R6.64] ;  /* 0x0000000406057981 */ /* 0x000ea2000c1e1900 */
[----:B------:R-:W-:-:S04]  /*0ae0*/  IMAD.WIDE R10, R15, 0x4, R6 ;  /* 0x000000040f0a7825 */ /* 0x000fc800078e0206 */
[----:B--2---:R-:W-:-:S05]  /*0af0*/  FADD R5, R8, R5 ;  /* 0x0000000508057221 */ /* 0x004fca0000000000 */
[----:B------:R0:W-:Y:S04]  /*0b00*/  STG.E desc[UR4][R6.64], R5 ;  /* 0x0000000506007986 */ /* 0x0001e8000c101904 */
        /* <DEDUP_REMOVED lines=9> */
[----:B------:R-:W-:Y:S01]  /*0ba0*/  IADD3 R3, PT, PT, R3, 0x4, RZ ;  /* 0x0000000403037810 */ /* 0x000fe20007ffe0ff */
[----:B--2---:R-:W-:-:S05]  /*0bb0*/  FADD R8, R17, R8 ;  /* 0x0000000811087221 */ /* 0x004fca0000000000 */
[----:B------:R0:W-:Y:S02]  /*0bc0*/  STG.E desc[UR4][R14.64], R8 ;  /* 0x000000080e007986 */ /* 0x0001e4000c101904 */
.L_x_3:
[----:B------:R-:W-:Y:S05]  /*0bd0*/  @!P1 EXIT ;  /* 0x000000000000994d */ /* 0x000fea0003800000 */
[----:B0--3--:R-:W0:Y:S01]  /*0be0*/  LDC.64 R6, c[0x0][0x398] ;  /* 0x0000e600ff067b82 */ /* 0x009e220000000a00 */
[----:B------:R-:W1:Y:S01]  /*0bf0*/  LDCU UR6, c[0x0][0x38c] ;  /* 0x00007180ff0677ac */ /* 0x000e620008000800 */
[----:B------:R-:W-:Y:S02]  /*0c00*/  IADD3 R3, PT, PT, R4, R3, RZ ;  /* 0x0000000304037210 */ /* 0x000fe40007ffe0ff */
[----:B------:R-:W-:-:S03]  /*0c10*/  IADD3 R0, PT, PT, -R0, RZ, RZ ;  /* 0x000000ff00007210 */ /* 0x000fc60007ffe1ff */
[----:B-1----:R-:W-:-:S07]  /*0c20*/  IMAD R5, R3, UR6, R2 ;  /* 0x0000000603057c24 */ /* 0x002fce000f8e0202 */
.L_x_4:
[----:B01----:R-:W-:-:S05]  /*0c30*/  IMAD.WIDE R2, R5, 0x4, R6 ;  /* 0x0000000405027825 */ /* 0x003fca00078e0206 */
[----:B------:R-:W2:Y:S01]  /*0c40*/  LDG.E R9, desc[UR4][R2.64] ;  /* 0x0000000402097981 */ /* 0x000ea2000c1e1900 */
[----:B------:R-:W-:Y:S02]  /*0c50*/  IADD3 R0, PT, PT, R0, 0x1, RZ ;  /* 0x0000000100007810 */ /* 0x000fe40007ffe0ff */
[----:B------:R-:W-:Y:S02]  /*0c60*/  IADD3 R5, PT, PT, R5, UR6, RZ ;  /* 0x0000000605057c10 */ /* 0x000fe4000fffe0ff */
[----:B------:R-:W-:Y:S01]  /*0c70*/  ISETP.NE.AND P0, PT, R0, RZ, PT ;  /* 0x000000ff0000720c */ /* 0x000fe20003f05270 */
[----:B--2---:R-:W-:-:S05]  /*0c80*/  FADD R8, R9, R8 ;  /* 0x0000000809087221 */ /* 0x004fca0000000000 */
[----:B------:R1:W-:Y:S07]  /*0c90*/  STG.E desc[UR4][R2.64], R8 ;  /* 0x0000000802007986 */ /* 0x0003ee000c101904 */
[----:B------:R-:W-:Y:S05]  /*0ca0*/  @P0 BRA `(.L_x_4) ;  /* 0xfffffffc00e00947 */ /* 0x000fea000383ffff */
[----:B------:R-:W-:Y:S05]  /*0cb0*/  EXIT ;  /* 0x000000000000794d */ /* 0x000fea0003800000 */
.L_x_5:
[----:B------:R-:W-:-:S00]  /*0cc0*/  BRA `(.L_x_5) ;  /* 0xfffffffc00fc7947 */ /* 0x000fc0000383ffff */
[----:B------:R-:W-:-:S00]  /*0cd0*/  NOP ;  /* 0x0000000000007918 */ /* 0x000fc00000000000 */
        /* <DEDUP_REMOVED lines=10> */
.L_x_12:


//--------------------- .text._Z22sqrIntegralKernelPass1iiiiiPf --------------------------
	.section	.text._Z22sqrIntegralKernelPass1iiiiiPf,"ax",@progbits
	.align	128
        .global         _Z22sqrIntegralKernelPass1iiiiiPf
        .type           _Z22sqrIntegralKernelPass1iiiiiPf,@function
        .size           _Z22sqrIntegralKernelPass1iiiiiPf,(.L_x_13 - _Z22sqrIntegralKernelPass1iiiiiPf)
        .other          _Z22sqrIntegralKernelPass1iiiiiPf,@"STO_CUDA_ENTRY STV_DEFAULT"
_Z22sqrIntegralKernelPass1iiiiiPf:
.text._Z22sqrIntegralKernelPass1iiiiiPf:
[----:B------:R-:W-:Y:S01]  /*0000*/  LDC R1, c[0x0][0x37c] ;  /* 0x0000df00ff017b82 */ /* 0x000fe20000000800 */
[----:B------:R-:W0:Y:S07]  /*0010*/  S2R R3, SR_TID.X ;  /* 0x0000000000037919 */ /* 0x000e2e0000002100 */
[----:B------:R-:W0:Y:S01]  /*0020*/  S2UR UR4, SR_CTAID.X ;  /* 0x00000000000479c3 */ /* 0x000e220000002500 */
[----:B------:R-:W1:Y:S07]  /*0030*/  LDCU UR5, c[0x0][0x380] ;  /* 0x00007000ff0577ac */ /* 0x000e6e0008000800 */
[----:B------:R-:W0:Y:S08]  /*0040*/  LDC R4, c[0x0][0x360] ;  /* 0x0000d800ff047b82 */ /* 0x000e300000000800 */
[----:B------:R-:W1:Y:S01]  /*0050*/  LDC R7, c[0x0][0x388] ;  /* 0x0000e200ff077b82 */ /* 0x000e620000000800 */
[----:B0-----:R-:W-:-:S02]  /*0060*/  IMAD R4, R4, UR4, R3 ;  /* 0x0000000404047c24 */ /* 0x001fc4000f8e0203 */
[----:B-1----:R-:W-:-:S05]  /*0070*/  IMAD R3, R7, UR5, RZ ;  /* 0x0000000507037c24 */ /* 0x002fca000f8e02ff */
[----:B------:R-:W-:-:S13]  /*0080*/  ISETP.GE.AND P0, PT, R4, R3, PT ;  /* 0x000000030400720c */ /* 0x000fda0003f06270 */
[----:B------:R-:W-:Y:S05]  /*0090*/  @P0 EXIT ;  /* 0x000000000000094d */ /* 0x000fea0003800000 */
[----:B------:R-:W-:Y:S02]  /*00a0*/  IABS R6, R7 ;  /* 0x0000000700067213 */ /* 0x000fe40000000000 */
[----:B------:R-:W-:Y:S02]  /*00b0*/  IABS R8, R4 ;  /* 0x0000000400087213 */ /* 0x000fe40000000000 */
[----:B------:R-:W0:Y:S08]  /*00c0*/  I2F.RP R0, R6 ;  /* 0x0000000600007306 */ /* 0x000e300000209400 */
[----:B0-----:R-:W0:Y:S02]  /*00d0*/  MUFU.RCP R0, R0 ;  /* 0x0000000000007308 */ /* 0x001e240000001000 */
[----:B0-----:R-:W-:-:S06]  /*00e0*/  IADD3 R2, PT, PT, R0, 0xffffffe, RZ ;  /* 0x0ffffffe00027810 */ /* 0x001fcc0007ffe0ff */
[----:B------:R0:W1:Y:S02]  /*00f0*/  F2I.FTZ.U32.TRUNC.NTZ R3, R2 ;  /* 0x0000000200037305 */ /* 0x000064000021f000 */
[----:B0-----:R-:W-:Y:S01]  /*0100*/  HFMA2 R2, -RZ, RZ, 0, 0 ;  /* 0x00000000ff027431 */ /* 0x001fe200000001ff */
[----:B-1----:R-:W-:-:S05]  /*0110*/  IADD3 R5, PT, PT, RZ, -R3, RZ ;  /* 0x80000003ff057210 */ /* 0x002fca0007ffe0ff */
[----:B------:R-:W-:-:S04]  /*0120*/  IMAD R5, R5, R6, RZ ;  /* 0x0000000605057224 */ /* 0x000fc800078e02ff */
[----:B------:R-:W-:Y:S01]  /*0130*/  IMAD.HI.U32 R3, R3, R5, R2 ;  /* 0x0000000503037227 */ /* 0x000fe200078e0002 */
[----:B------:R-:W-:Y:S02]  /*0140*/  MOV R5, R8 ;  /* 0x0000000800057202 */ /* 0x000fe40000000f00 */
[----:B------:R-:W-:-:S03]  /*0150*/  LOP3.LUT R2, R4, R7, RZ, 0x3c, !PT ;  /* 0x0000000704027212 */ /* 0x000fc600078e3cff */
[----:B------:R-:W-:-:S05]  /*0160*/  IMAD.HI.U32 R3, R3, R5, RZ ;  /* 0x0000000503037227 */ /* 0x000fca00078e00ff */
[----:B------:R-:W-:-:S05]  /*0170*/  IADD3 R0, PT, PT, -R3, RZ, RZ ;  /* 0x000000ff03007210 */ /* 0x000fca0007ffe1ff */
[C---:B------:R-:W-:Y:S02]  /*0180*/  IMAD R5, R6.reuse, R0, R5 ;  /* 0x0000000006057224 */ /* 0x040fe400078e0205 */
[----:B------:R-:W0:Y:S03]  /*0190*/  LDC R0, c[0x0][0x384] ;  /* 0x0000e100ff007b82 */ /* 0x000e260000000800 */
[----:B------:R-:W-:-:S13]  /*01a0*/  ISETP.GT.U32.AND P0, PT, R6, R5, PT ;  /* 0x000000050600720c */ /* 0x000fda0003f04070 */
[-C--:B------:R-:W-:Y:S02]  /*01b0*/  @!P0 IADD3 R5, PT, PT, R5, -R6.reuse, RZ ;  /* 0x8000000605058210 */ /* 0x080fe40007ffe0ff */
[----:B------:R-:W-:Y:S02]  /*01c0*/  @!P0 IADD3 R3, PT, PT, R3, 0x1, RZ ;  /* 0x0000000103038810 */ /* 0x000fe40007ffe0ff */
[----:B------:R-:W-:Y:S02]  /*01d0*/  ISETP.GE.U32.AND P2, PT, R5, R6, PT ;  /* 0x000000060500720c */ /* 0x000fe40003f46070 */
[----:B------:R-:W-:Y:S02]  /*01e0*/  ISETP.GE.AND P0, PT, R2, RZ, PT ;  /* 0x000000ff0200720c */ /* 0x000fe40003f06270 */
[----:B0-----:R-:W-:-:S09]  /*01f0*/  ISETP.GE.AND P1, PT, R0, 0x1, PT ;  /* 0x000000010000780c */ /* 0x001fd20003f26270 */
[----:B------:R-:W-:Y:S02]  /*0200*/  @P2 IADD3 R3, PT, PT, R3, 0x1, RZ ;  /* 0x0000000103032810 */ /* 0x000fe40007ffe0ff */
[----:B------:R-:W-:Y:S02]  /*0210*/  ISETP.NE.AND P2, PT, R7, RZ, PT ;  /* 0x000000ff0700720c */ /* 0x000fe40003f45270 */
[----:B------:R-:W-:Y:S11]  /*0220*/  @!P1 EXIT ;  /* 0x000000000000994d */ /* 0x000ff60003800000 */
[----:B------:R-:W0:Y:S01]  /*0230*/  LDCU UR4, c[0x0][0x390] ;  /* 0x00007200ff0477ac */ /* 0x000e220008000800 */
[----:B------:R-:W-:Y:S01]  /*0240*/  @!P0 IMAD.MOV R3, RZ, RZ, -R3 ;  /* 0x000000ffff038224 */ /* 0x000fe200078e0a03 */
[----:B------:R-:W-:Y:S01]  /*0250*/  @!P2 LOP3.LUT R3, RZ, R7, RZ, 0x33, !PT ;  /* 0x00000007ff03a212 */ /* 0x000fe200078e33ff */
[----:B------:R-:W1:Y:S01]  /*0260*/  LDCU UR5, c[0x0][0x38c] ;  /* 0x00007180ff0577ac */ /* 0x000e620008000800 */
[C---:B------:R-:W-:Y:S02]  /*0270*/  ISETP.GE.U32.AND P0, PT, R0.reuse, 0x10, PT ;  /* 0x000000100000780c */ /* 0x040fe40003f06070 */
[----:B------:R-:W-:Y:S01]  /*0280*/  IADD3 R2, PT, PT, -R3, RZ, RZ ;  /* 0x000000ff03027210 */ /* 0x000fe20007ffe1ff */
[----:B------:R-:W2:Y:S01]  /*0290*/  LDCU.64 UR6, c[0x0][0x358] ;  /* 0x00006b00ff0677ac */ /* 0x000ea20008000a00 */
[----:B------:R-:W-:Y:S02]  /*02a0*/  LOP3.LUT R22, R0, 0xf, RZ, 0xc0, !PT ;  /* 0x0000000f00167812 */ /* 0x000fe400078ec0ff */
[----:B------:R-:W-:Y:S01]  /*02b0*/  MOV R9, RZ ;  /* 0x000000ff00097202 */ /* 0x000fe20000000f00 */
[----:B------:R-:W-:Y:S01]  /*02c0*/  IMAD R4, R7, R2, R4 ;  /* 0x0000000207047224 */ /* 0x000fe200078e0204 */
[----:B------:R-:W-:-:S02]  /*02d0*/  ISETP.NE.AND P1, PT, R22, RZ, PT ;  /* 0x000000ff1600720c */ /* 0x000fc40003f25270 */
[----:B------:R-:W-:Y:S01]  /*02e0*/  MOV R5, RZ ;  /* 0x000000ff00057202 */ /* 0x000fe20000000f00 */
[----:B0-----:R-:W-:-:S04]  /*02f0*/  IMAD R4, R3, UR4, R4 ;  /* 0x0000000403047c24 */ /* 0x001fc8000f8e0204 */
[----:B-1----:R-:W-:Y:S01]  /*0300*/  IMAD R4, R4, UR5, RZ ;  /* 0x0000000504047c24 */ /* 0x002fe2000f8e02ff */
[----:B------:R-:W-:Y:S06]  /*0310*/  @!P0 BRA `(.L_x_6) ;  /* 0x0000000000f88947 */ /* 0x000fec0003800000 */
[----:B------:R-:W0:Y:S01]  /*0320*/  LDCU.64 UR4, c[0x0][0x398] ;  /* 0x00007300ff0477ac */ /* 0x000e220008000a00 */
[----:B------:R-:W-:Y:S01]  /*0330*/  LOP3.LUT R5, R0, 0x7ffffff0, RZ, 0xc0, !PT ;  /* 0x7ffffff000057812 */ /* 0x000fe200078ec0ff */
[----:B------:R-:W-:Y:S01]  /*0340*/  HFMA2 R9, -RZ, RZ, 0, 0 ;  /* 0x00000000ff097431 */ /* 0x000fe200000001ff */
[----:B------:R-:W-:-:S03]  /*0350*/  MOV R6, R4 ;  /* 0x0000000400067202 */ /* 0x000fc60000000f00 */
[----:B------:R-:W-:Y:S01]  /*0360*/  IMAD.MOV R7, RZ, RZ, -R5 ;  /* 0x000000ffff077224 */ /* 0x000fe200078e0a05 */
[----:B0-----:R-:W-:-:S04]  /*0370*/  UIADD3 UR4, UP0, UPT, UR4, 0x20, URZ ;  /* 0x0000002004047890 */ /* 0x001fc8000ff1e0ff */
[----:B------:R-:W-:-:S12]  /*0380*/  UIADD3.X UR5, UPT, UPT, URZ, UR5, URZ, UP0, !UPT ;  /* 0x00000005ff057290 */ /* 0x000fd800087fe4ff */
.L_x_7:
[----:B-1----:R-:W-:Y:S02]  /*0390*/  MOV R2, UR4 ;  /* 0x0000000400027c02 */ /* 0x002fe40008000f00 */
[----:B------:R-:W-:-:S03]  /*03a0*/  MOV R3, UR5 ;  /* 0x0000000500037c02 */ /* 0x000fc60008000f00 */
[----:B------:R-:W-:-:S05]  /*03b0*/  IMAD.WIDE R2, R6, 0x4, R2 ;  /* 0x0000000406027825 */ /* 0x000fca00078e0202 */
[----:B--2---:R-:W2:Y:S04]  /*03c0*/  LDG.E R24, desc[UR6][R2.64+-0x20] ;  /* 0xffffe00602187981 */ /* 0x004ea8000c1e1900 */
[----:B------:R-:W3:Y:S04]  /*03d0*/  LDG.E R26, desc[UR6][R2.64+-0x1c] ;  /* 0xffffe406021a7981 */ /* 0x000ee8000c1e1900 */
[----:B------:R-:W4:Y:S04]  /*03e0*/  LDG.E R28, desc[UR6][R2.64+-0x18] ;  /* 0xffffe806021c7981 */ /* 0x000f28000c1e1900 */
[----:B------:R-:W5:Y:S04]  /*03f0*/  LDG.E R23, desc[UR6][R2.64+-0x14] ;  /* 0xffffec0602177981 */ /* 0x000f68000c1e1900 */
        /* <DEDUP_REMOVED lines=11> */
[----:B------:R-:W5:Y:S01]  /*04b0*/  LDG.E R15, desc[UR6][R2.64+0x1c] ;  /* 0x00001c06020f7981 */ /* 0x000f62000c1e1900 */
[----:B------:R-:W-:-:S02]  /*04c0*/  IADD3 R7, PT, PT, R7, 0x10, RZ ;  /* 0x0000001007077810 */ /* 0x000fc40007ffe0ff */
[----:B------:R-:W-:Y:S02]  /*04d0*/  IADD3 R6, PT, PT, R6, 0x10, RZ ;  /* 0x0000001006067810 */ /* 0x000fe40007ffe0ff */
[----:B------:R-:W-:Y:S01]  /*04e0*/  ISETP.NE.AND P0, PT, R7, RZ, PT ;  /* 0x000000ff0700720c */ /* 0x000fe20003f05270 */
[----:B--2---:R-:W-:-:S04]  /*04f0*/  FFMA R9, R24, R24, R9 ;  /* 0x0000001818097223 */ /* 0x004fc80000000009 */
[----:B---3--:R-:W-:Y:S01]  /*0500*/  FFMA R19, R26, R26, R9 ;  /* 0x0000001a1a137223 */ /* 0x008fe20000000009 */
[----:B------:R0:W-:Y:S03]  /*0510*/  STG.E desc[UR6][R2.64+-0x20], R9 ;  /* 0xffffe00902007986 */ /* 0x0001e6000c101906 */
[----:B----4-:R-:W-:Y:S01]  /*0520*/  FFMA R21, R28, R28, R19 ;  /* 0x0000001c1c157223 */ /* 0x010fe20000000013 */
[----:B------:R1:W-:Y:S03]  /*0530*/  STG.E desc[UR6][R2.64+-0x1c], R19 ;  /* 0xffffe41302007986 */ /* 0x0003e6000c101906 */
[----:B-----5:R-:W-:Y:S01]  /*0540*/  FFMA R23, R23, R23, R21 ;  /* 0x0000001717177223 */ /* 0x020fe20000000015 */
[----:B------:R1:W-:Y:S03]  /*0550*/  STG.E desc[UR6][R2.64+-0x18], R21 ;  /* 0xffffe81502007986 */ /* 0x0003e6000c101906 */
[----:B------:R-:W-:Y:S01]  /*0560*/  FFMA R25, R25, R25, R23 ;  /* 0x0000001919197223 */ /* 0x000fe20000000017 */
        /* <DEDUP_REMOVED lines=21> */
[----:B0-----:R-:W-:Y:S01]  /*06c0*/  FFMA R9, R15, R15, R14 ;  /* 0x0000000f0f097223 */ /* 0x001fe2000000000e */
[----:B------:R1:W-:Y:S04]  /*06d0*/  STG.E desc[UR6][R2.64+0x18], R14 ;  /* 0x0000180e02007986 */ /* 0x0003e8000c101906 */
[----:B------:R1:W-:Y:S01]  /*06e0*/  STG.E desc[UR6][R2.64+0x1c], R9 ;  /* 0x00001c0902007986 */ /* 0x0003e2000c101906 */
[----:B------:R-:W-:Y:S05]  /*06f0*/  @P0 BRA `(.L_x_7) ;  /* 0xfffffffc00240947 */ /* 0x000fea000383ffff */
.L_x_6:
[----:B--2---:R-:W-:Y:S05]  /*0700*/  @!P1 EXIT ;  /* 0x000000000000994d */ /* 0x004fea0003800000 */
[----:B------:R-:W-:Y:S02]  /*0710*/  ISETP.GE.U32.AND P0, PT, R22, 0x8, PT ;  /* 0x000000081600780c */ /* 0x000fe40003f06070 */
[----:B-1----:R-:W-:-:S04]  /*0720*/  LOP3.LUT R23, R0, 0x7, RZ, 0xc0, !PT ;  /* 0x0000000700177812 */ /* 0x002fc800078ec0ff */
[----:B------:R-:W-:-:S07]  /*0730*/  ISETP.NE.AND P1, PT, R23, RZ, PT ;  /* 0x000000ff1700720c */ /* 0x000fce0003f25270 */
[----:B------:R-:W-:Y:S06]  /*0740*/  @!P0 BRA `(.L_x_8) ;  /* 0x0000000000708947 */ /* 0x000fec0003800000 */
[----:B------:R-:W0:Y:S01]  /*0750*/  LDC.64 R2, c[0x0][0x398] ;  /* 0x0000e600ff027b82 */ /* 0x000e220000000a00 */
[----:B------:R-:W-:-:S05]  /*0760*/  IADD3 R7, PT, PT, R4, R5, RZ ;  /* 0x0000000504077210 */ /* 0x000fca0007ffe0ff */
[----:B0-----:R-:W-:-:S05]  /*0770*/  IMAD.WIDE R2, R7, 0x4, R2 ;  /* 0x0000000407027825 */ /* 0x001fca00078e0202 */
[----:B------:R-:W2:Y:S04]  /*0780*/  LDG.E R6, desc[UR6][R2.64] ;  /* 0x0000000602067981 */ /* 0x000ea8000c1e1900 */
[----:B------:R-:W3:Y:S04]  /*0790*/  LDG.E R8, desc[UR6][R2.64+0x4] ;  /* 0x0000040602087981 */ /* 0x000ee8000c1e1900 */
[----:B------:R-:W4:Y:S04]  /*07a0*/  LDG.E R10, desc[UR6][R2.64+0x8] ;  /* 0x00000806020a7981 */ /* 0x000f28000c1e1900 */
[----:B------:R-:W5:Y:S04]  /*07b0*/  LDG.E R12, desc[UR6][R2.64+0xc] ;  /* 0x00000c06020c7981 */ /* 0x000f68000c1e1900 */
[----:B------:R-:W5:Y:S04]  /*07c0*/  LDG.E R14, desc[UR6][R2.64+0x10] ;  /* 0x00001006020e7981 */ /* 0x000f68000c1e1900 */
[----:B------:R-:W5:Y:S04]  /*07d0*/  LDG.E R16, desc[UR6][R2.64+0x14] ;  /* 0x0000140602107981 */ /* 0x000f68000c1e1900 */
[----:B------:R-:W5:Y:S04]  /*07e0*/  LDG.E R18, desc[UR6][R2.64+0x18] ;  /* 0x0000180602127981 */ /* 0x000f68000c1e1900 */
[----:B------:R-:W5:Y:S01]  /*07f0*/  LDG.E R20, desc[UR6][R2.64+0x1c] ;  /* 0x00001c0602147981 */ /* 0x000f62000c1e1900 */
[----:B------:R-:W-:-:S02]  /*0800*/  VIADD R5, R5, 0x8 ;  /* 0x0000000805057836 */ /* 0x000fc40000000000 */
        /* <DEDUP_REMOVED lines=14> */
[----:B------:R0:W-:Y:S04]  /*08f0*/  STG.E desc[UR6][R2.64+0x18], R21 ;  /* 0x0000181502007986 */ /* 0x0001e8000c101906 */
[----:B------:R0:W-:Y:S02]  /*0900*/  STG.E desc[UR6][R2.64+0x1c], R9 ;  /* 0x00001c0902007986 */ /* 0x0001e4000c101906 */
.L_x_8:
[----:B------:R-:W-:Y:S05]  /*0910*/  @!P1 EXIT ;  /* 0x000000000000994d */ /* 0x000fea0003800000 */
[----:B------:R-:W-:Y:S02]  /*0920*/  ISETP.GE.U32.AND P0, PT, R23, 0x4, PT ;  /* 0x000000041700780c */ /* 0x000fe40003f06070 */
[----:B------:R-:W-:-:S04]  /*0930*/  LOP3.LUT R0, R0, 0x3, RZ, 0xc0, !PT ;  /* 0x0000000300007812 */ /* 0x000fc800078ec0ff */
[----:B------:R-:W-:-:S07]  /*0940*/  ISETP.NE.AND P1, PT, R0, RZ, PT ;  /* 0x000000ff0000720c */ /* 0x000fce0003f25270 */
[----:B------:R-:W-:Y:S06]  /*0950*/  @!P0 BRA `(.L_x_9) ;  /* 0x0000000000408947 */ /* 0x000fec0003800000 */
[----:B0-----:R-:W0:Y:S01]  /*0960*/  LDC.64 R2, c[0x0][0x398] ;  /* 0x0000e600ff027b82 */ /* 0x001e220000000a00 */
[----:B------:R-:W-:-:S05]  /*0970*/  IADD3 R7, PT, PT, R4, R5, RZ ;  /* 0x0000000504077210 */ /* 0x000fca0007ffe0ff */
[----:B0-----:R-:W-:-:S05]  /*0980*/  IMAD.WIDE R2, R7, 0x4, R2 ;  /* 0x0000000407027825 */ /* 0x001fca00078e0202 */
[----:B------:R-:W2:Y:S04]  /*0990*/  LDG.E R6, desc[UR6][R2.64] ;  /* 0x0000000602067981 */ /* 0x000ea8000c1e1900 */
[----:B------:R-:W3:Y:S04]  /*09a0*/  LDG.E R8, desc[UR6][R2.64+0x4] ;  /* 0x0000040602087981 */ /* 0x000ee8000c1e1900 */
[----:B------:R-:W4:Y:S04]  /*09b0*/  LDG.E R10, desc[UR6][R2.64+0x8] ;  /* 0x00000806020a7981 */ /* 0x000f28000c1e1900 */
[----:B------:R-:W5:Y:S01]  /*09c0*/  LDG.E R12, desc[UR6][R2.64+0xc] ;  /* 0x00000c06020c7981 */ /* 0x000f62000c1e1900 */
[----:B------:R-:W-:Y:S01]  /*09d0*/  IADD3 R5, PT, PT, R5, 0x4, RZ ;  /* 0x0000000405057810 */ /* 0x000fe20007ffe0ff */
[----:B--2---:R-:W-:-:S04]  /*09e0*/  FFMA R7, R6, R6, R9 ;  /* 0x0000000606077223 */ /* 0x004fc80000000009 */
[----:B---3--:R-:W-:Y:S01]  /*09f0*/  FFMA R11, R8, R8, R7 ;  /* 0x00000008080b7223 */ /* 0x008fe20000000007 */
[----:B------:R1:W-:Y:S03]  /*0a00*/  STG.E desc[UR6][R2.64], R7 ;  /* 0x0000000702007986 */ /* 0x0003e6000c101906 */
[----:B----4-:R-:W-:Y:S01]  /*0a10*/  FFMA R13, R10, R10, R11 ;  /* 0x0000000a0a0d7223 */ /* 0x010fe2000000000b */
[----:B------:R1:W-:Y:S03]  /*0a20*/  STG.E desc[UR6][R2.64+0x4], R11 ;  /* 0x0000040b02007986 */ /* 0x0003e6000c101906 */
[----:B-----5:R-:W-:Y:S01]  /*0a30*/  FFMA R9, R12, R12, R13 ;  /* 0x0000000c0c097223 */ /* 0x020fe2000000000d */
[----:B------:R1:W-:Y:S04]  /*0a40*/  STG.E desc[UR6][R2.64+0x8], R13 ;  /* 0x0000080d02007986 */ /* 0x0003e8000c101906 */
[----:B------:R1:W-:Y:S02]  /*0a50*/  STG.E desc[UR6][R2.64+0xc], R9 ;  /* 0x00000c0902007986 */ /* 0x0003e4000c101906 */
.L_x_9:
[----:B------:R-:W-:Y:S05]  /*0a60*/  @!P1 EXIT ;  /* 0x000000000000994d */ /* 0x000fea0003800000 */
[----:B01----:R-:W0:Y:S01]  /*0a70*/  LDC.64 R6, c[0x0][0x398] ;  /* 0x0000e600ff067b82 */ /* 0x003e220000000a00 */
[----:B------:R-:W-:Y:S02]  /*0a80*/  IADD3 R5, PT, PT, R4, R5, RZ ;  /* 0x0000000504057210 */ /* 0x000fe40007ffe0ff */
[----:B------:R-:W-:-:S07]  /*0a90*/  IADD3 R0, PT, PT, -R0, RZ, RZ ;  /* 0x000000ff00007210 */ /* 0x000fce0007ffe1ff */
.L_x_10:
[----:B01----:R-:W-:-:S05]  /*0aa0*/  IMAD.WIDE R2, R5, 0x4, R6 ;  /* 0x0000000405027825 */ /* 0x003fca00078e0206 */
[----:B------:R-:W2:Y:S01]  /*0ab0*/  LDG.E R4, desc[UR6][R2.64] ;  /* 0x0000000602047981 */ /* 0x000ea2000c1e1900 */
[----:B------:R-:W-:Y:S02]  /*0ac0*/  IADD3 R0, PT, PT, R0, 0x1, RZ ;  /* 0x0000000100007810 */ /* 0x000fe40007ffe0ff */
[----:B------:R-:W-:Y:S02]  /*0ad0*/  IADD3 R5, PT, PT, R5, 0x1, RZ ;  /* 0x0000000105057810 */ /* 0x000fe40007ffe0ff */
[----:B------:R-:W-:Y:S01]  /*0ae0*/  ISETP.NE.AND P0, PT, R0, RZ, PT ;  /* 0x000000ff0000720c */ /* 0x000fe20003f05270 */
[----:B--2---:R-:W-:-:S05]  /*0af0*/  FFMA R9, R4, R4, R9 ;  /* 0x0000000404097223 */ /* 0x004fca0000000009 */
[----:B------:R1:W-:Y:S07]  /*0b00*/  STG.E desc[UR6][R2.64], R9 ;  /* 0x0000000902007986 */ /* 0x0003ee000c101906 */
[----:B------:R-:W-:Y:S05]  /*0b10*/  @P0 BRA `(.L_x_10) ;  /* 0xfffffffc00e00947 */ /* 0x000fea000383ffff */
[----:B------:R-:W-:Y:S05]  /*0b20*/  EXIT ;  /* 0x000000000000794d */ /* 0x000fea0003800000 */
.L_x_11:
        /* <DEDUP_REMOVED lines=13> */
.L_x_13:


//--------------------- .nv.shared.reserved.0     --------------------------
	.section	.nv.shared.reserved.0,"aw",@nobits
	.weak		__nv_reservedSMEM_offset_0_alias
	.size		__nv_reservedSMEM_offset_0_alias, 0, 64
	.other		__nv_reservedSMEM_offset_0_alias,@"STO_CUDA_RESERVED_SHARED STV_DEFAULT"
__nv_reservedSMEM_offset_0_alias:
	.zero		0
	.zero		64


//--------------------- .nv.constant0._Z22sqrIntegralKernelPass2iiiiiPf --------------------------
	.section	.nv.constant0._Z22sqrIntegralKernelPass2iiiiiPf,"a",@progbits
	.sectionflags	@""
	.align	4
.nv.constant0._Z22sqrIntegralKernelPass2iiiiiPf:
	.zero		928


//--------------------- .nv.constant0._Z22sqrIntegralKernelPass1iiiiiPf --------------------------
	.section	.nv.constant0._Z22sqrIntegralKernelPass1iiiiiPf,"a",@progbits
	.sectionflags	@""
	.align	4
.nv.constant0._Z22sqrIntegralKernelPass1iiiiiPf:
	.zero		928


//--------------------- SYMBOLS --------------------------

	.type		.nv.reservedSmem.offset0,@object
	.size		.nv.reservedSmem.offset0,0x4
